//
// Generated by NVIDIA NVVM Compiler
//
// Compiler Build ID: CL-36424714
// Cuda compilation tools, release 13.0, V13.0.88
// Based on NVVM 20.0.0
//

.version 9.0
.target sm_100
.address_size 64

	// .globl	_Z10initialize3SOA

.visible .entry _Z10initialize3SOA(
	.param .align 8 .b8 _Z10initialize3SOA_param_0[16]
)
{
	.reg .b32 	%r<5>;
	.reg .b32 	%f<3>;
	.reg .b64 	%rd<8>;

	ld.param.u64 	%rd1, [_Z10initialize3SOA_param_0+8];
	ld.param.u64 	%rd2, [_Z10initialize3SOA_param_0];
	cvta.to.global.u64 	%rd3, %rd2;
	cvta.to.global.u64 	%rd4, %rd1;
	mov.u32 	%r1, %tid.x;
	mov.u32 	%r2, %ntid.x;
	mov.u32 	%r3, %ctaid.x;
	mad.lo.s32 	%r4, %r2, %r3, %r1;
	cvt.rn.f32.s32 	%f1, %r4;
	mul.wide.s32 	%rd5, %r4, 4;
	add.s64 	%rd6, %rd3, %rd5;
	st.global.f32 	[%rd6], %f1;
	mul.f32 	%f2, %f1, 0f41200000;
	add.s64 	%rd7, %rd4, %rd5;
	st.global.f32 	[%rd7], %f2;
	ret;

}
	// .globl	_Z3add3SOAff
.visible .entry _Z3add3SOAff(
	.param .align 8 .b8 _Z3add3SOAff_param_0[16],
	.param .f32 _Z3add3SOAff_param_1,
	.param .f32 _Z3add3SOAff_param_2
)
{
	.reg .b32 	%r<5>;
	.reg .b32 	%f<7>;
	.reg .b64 	%rd<8>;

	ld.param.u64 	%rd1, [_Z3add3SOAff_param_0+8];
	ld.param.u64 	%rd2, [_Z3add3SOAff_param_0];
	ld.param.f32 	%f1, [_Z3add3SOAff_param_1];
	ld.param.f32 	%f2, [_Z3add3SOAff_param_2];
	cvta.to.global.u64 	%rd3, %rd2;
	cvta.to.global.u64 	%rd4, %rd1;
	mov.u32 	%r1, %tid.x;
	mov.u32 	%r2, %ntid.x;
	mov.u32 	%r3, %ctaid.x;
	mad.lo.s32 	%r4, %r2, %r3, %r1;
	mul.wide.s32 	%rd5, %r4, 4;
	add.s64 	%rd6, %rd3, %rd5;
	ld.global.f32 	%f3, [%rd6];
	add.f32 	%f4, %f1, %f3;
	st.global.f32 	[%rd6], %f4;
	add.s64 	%rd7, %rd4, %rd5;
	ld.global.f32 	%f5, [%rd7];
	add.f32 	%f6, %f2, %f5;
	st.global.f32 	[%rd7], %f6;
	ret;

}


// ===== COMPILED SASS (sm_100) =====

	.target	sm_100

	.elftype	@"ET_EXEC"


//--------------------- .note.nv.tkinfo           --------------------------
	.section	.note.nv.tkinfo,"",@"SHT_NOTE"
	.sectionflags	@"SHF_NOTE_NV_TKINFO"
	.tkinfo
        /*0018*/ 	.word	0x00000002
        /*0030*/ 	.string	""
        /*0030*/ 	.string	"ptxas"
        /*0030*/ 	.string	"Cuda compilation tools, release 13.0, V13.0.88"
        /*0030*/ 	.string	"Build cuda_13.0.r13.0/compiler.36424714_0"
        /*0030*/ 	.string	"-arch sm_100 -m 64 "



//--------------------- .note.nv.cuinfo           --------------------------
	.section	.note.nv.cuinfo,"",@"SHT_NOTE"
	.sectionflags	@"SHF_NOTE_NV_CUINFO"
        /*0018*/ 	.short	0x0002
        /*001a*/ 	.short	0x0064
        /*001c*/ 	.short	0x0082
	.zero		2


//--------------------- .nv.info                  --------------------------
	.section	.nv.info,"",@"SHT_CUDA_INFO"
	.align	4


	//----- nvinfo : EIATTR_REGCOUNT
	.align		4
        /*0000*/ 	.byte	0x04, 0x2f
        /*0002*/ 	.short	(.L_1 - .L_0)
	.align		4
.L_0:
        /*0004*/ 	.word	index@(_Z10initialize3SOA)
        /*0008*/ 	.word	0x0000000c


	//----- nvinfo : EIATTR_FRAME_SIZE
	.align		4
.L_1:
        /*000c*/ 	.byte	0x04, 0x11
        /*000e*/ 	.short	(.L_3 - .L_2)
	.align		4
.L_2:
        /*0010*/ 	.word	index@(_Z10initialize3SOA)
        /*0014*/ 	.word	0x00000000


	//----- nvinfo : EIATTR_REGCOUNT
	.align		4
.L_3:
        /*0018*/ 	.byte	0x04, 0x2f
        /*001a*/ 	.short	(.L_5 - .L_4)
	.align		4
.L_4:
        /*001c*/ 	.word	index@(_Z3add3SOAff)
        /*0020*/ 	.word	0x0000000c


	//----- nvinfo : EIATTR_FRAME_SIZE
	.align		4
.L_5:
        /*0024*/ 	.byte	0x04, 0x11
        /*0026*/ 	.short	(.L_7 - .L_6)
	.align		4
.L_6:
        /*0028*/ 	.word	index@(_Z3add3SOAff)
        /*002c*/ 	.word	0x00000000


	//----- nvinfo : EIATTR_MIN_STACK_SIZE
	.align		4
.L_7:
        /*0030*/ 	.byte	0x04, 0x12
        /*0032*/ 	.short	(.L_9 - .L_8)
	.align		4
.L_8:
        /*0034*/ 	.word	index@(_Z3add3SOAff)
        /*0038*/ 	.word	0x00000000


	//----- nvinfo : EIATTR_MIN_STACK_SIZE
	.align		4
.L_9:
        /*003c*/ 	.byte	0x04, 0x12
        /*003e*/ 	.short	(.L_11 - .L_10)
	.align		4
.L_10:
        /*0040*/ 	.word	index@(_Z10initialize3SOA)
        /*0044*/ 	.word	0x00000000
.L_11:


//--------------------- .nv.compat                --------------------------
	.section	.nv.compat,"",@"SHT_CUDA_COMPAT_INFO"
	.align	4
        /*0000*/ 	.byte	0x02, 0x09, 0x00, 0x00, 0x02, 0x02, 0x01, 0x00, 0x02, 0x05, 0x05, 0x00, 0x03, 0x07, 0x01, 0x01
        /*0010*/ 	.byte	0x02, 0x03, 0x00, 0x00, 0x02, 0x06, 0x01, 0x00, 0x04, 0x0b, 0x08, 0x00, 0x09, 0x00, 0x00, 0x00
        /*0020*/ 	.byte	0x00, 0x00, 0x00, 0x00


//--------------------- .nv.info._Z3add3SOAff     --------------------------
	.section	.nv.info._Z3add3SOAff,"",@"SHT_CUDA_INFO"
	.sectionflags	@""
	.align	4


	//----- nvinfo : EIATTR_CUDA_API_VERSION
	.align		4
        /*0000*/ 	.byte	0x04, 0x37
        /*0002*/ 	.short	(.L_13 - .L_12)
.L_12:
        /*0004*/ 	.word	0x00000082


	//----- nvinfo : EIATTR_KPARAM_INFO
	.align		4
.L_13:
        /*0008*/ 	.byte	0x04, 0x17
        /*000a*/ 	.short	(.L_15 - .L_14)
.L_14:
        /*000c*/ 	.word	0x00000000
        /*0010*/ 	.short	0x0002
        /*0012*/ 	.short	0x0014
        /*0014*/ 	.byte	0x00, 0xf0, 0x11, 0x00


	//----- nvinfo : EIATTR_KPARAM_INFO
	.align		4
.L_15:
        /*0018*/ 	.byte	0x04, 0x17
        /*001a*/ 	.short	(.L_17 - .L_16)
.L_16:
        /*001c*/ 	.word	0x00000000
        /*0020*/ 	.short	0x0001
        /*0022*/ 	.short	0x0010
        /*0024*/ 	.byte	0x00, 0xf0, 0x11, 0x00


	//----- nvinfo : EIATTR_KPARAM_INFO
	.align		4
.L_17:
        /*0028*/ 	.byte	0x04, 0x17
        /*002a*/ 	.short	(.L_19 - .L_18)
.L_18:
        /*002c*/ 	.word	0x00000000
        /*0030*/ 	.short	0x0000
        /*0032*/ 	.short	0x0000
        /*0034*/ 	.byte	0x00, 0xf0, 0x41, 0x00


	//----- nvinfo : EIATTR_SPARSE_MMA_MASK
	.align		4
.L_19:
        /*0038*/ 	.byte	0x03, 0x50
        /*003a*/ 	.short	0x0000


	//----- nvinfo : EIATTR_MAXREG_COUNT
	.align		4
        /*003c*/ 	.byte	0x03, 0x1b
        /*003e*/ 	.short	0x00ff


	//----- nvinfo : EIATTR_MERCURY_ISA_VERSION
	.align		4
        /*0040*/ 	.byte	0x03, 0x5f
        /*0042*/ 	.short	0x0101


	//----- nvinfo : EIATTR_VRC_CTA_INIT_COUNT
	.align		4
        /*0044*/ 	.byte	0x02, 0x4a
	.zero		1
	.zero		1


	//----- nvinfo : EIATTR_EXIT_INSTR_OFFSETS
	.align		4
        /*0048*/ 	.byte	0x04, 0x1c
        /*004a*/ 	.short	(.L_21 - .L_20)


	//   ....[0]....
.L_20:
        /*004c*/ 	.word	0x00000110


	//----- nvinfo : EIATTR_CBANK_PARAM_SIZE
	.align		4
.L_21:
        /*0050*/ 	.byte	0x03, 0x19
        /*0052*/ 	.short	0x0018


	//----- nvinfo : EIATTR_PARAM_CBANK
	.align		4
        /*0054*/ 	.byte	0x04, 0x0a
        /*0056*/ 	.short	(.L_23 - .L_22)
	.align		4
.L_22:
        /*0058*/ 	.word	index@(.nv.constant0._Z3add3SOAff)
        /*005c*/ 	.short	0x0380
        /*005e*/ 	.short	0x0018


	//----- nvinfo : EIATTR_SW_WAR
	.align		4
.L_23:
        /*0060*/ 	.byte	0x04, 0x36
        /*0062*/ 	.short	(.L_25 - .L_24)
.L_24:
        /*0064*/ 	.word	0x00000008
.L_25:


//--------------------- .nv.info._Z10initialize3SOA --------------------------
	.section	.nv.info._Z10initialize3SOA,"",@"SHT_CUDA_INFO"
	.sectionflags	@""
	.align	4


	//----- nvinfo : EIATTR_CUDA_API_VERSION
	.align		4
        /*0000*/ 	.byte	0x04, 0x37
        /*0002*/ 	.short	(.L_27 - .L_26)
.L_26:
        /*0004*/ 	.word	0x00000082


	//----- nvinfo : EIATTR_KPARAM_INFO
	.align		4
.L_27:
        /*0008*/ 	.byte	0x04, 0x17
        /*000a*/ 	.short	(.L_29 - .L_28)
.L_28:
        /*000c*/ 	.word	0x00000000
        /*0010*/ 	.short	0x0000
        /*0012*/ 	.short	0x0000
        /*0014*/ 	.byte	0x00, 0xf0, 0x41, 0x00


	//----- nvinfo : EIATTR_SPARSE_MMA_MASK
	.align		4
.L_29:
        /*0018*/ 	.byte	0x03, 0x50
        /*001a*/ 	.short	0x0000


	//----- nvinfo : EIATTR_MAXREG_COUNT
	.align		4
        /*001c*/ 	.byte	0x03, 0x1b
        /*001e*/ 	.short	0x00ff


	//----- nvinfo : EIATTR_MERCURY_ISA_VERSION
	.align		4
        /*0020*/ 	.byte	0x03, 0x5f
        /*0022*/ 	.short	0x0101


	//----- nvinfo : EIATTR_VRC_CTA_INIT_COUNT
	.align		4
        /*0024*/ 	.byte	0x02, 0x4a
	.zero		1
	.zero		1


	//----- nvinfo : EIATTR_EXIT_INSTR_OFFSETS
	.align		4
        /*0028*/ 	.byte	0x04, 0x1c
        /*002a*/ 	.short	(.L_31 - .L_30)


	//   ....[0]....
.L_30:
        /*002c*/ 	.word	0x000000e0


	//----- nvinfo : EIATTR_CBANK_PARAM_SIZE
	.align		4
.L_31:
        /*0030*/ 	.byte	0x03, 0x19
        /*0032*/ 	.short	0x0010


	//----- nvinfo : EIATTR_PARAM_CBANK
	.align		4
        /*0034*/ 	.byte	0x04, 0x0a
        /*0036*/ 	.short	(.L_33 - .L_32)
	.align		4
.L_32:
        /*0038*/ 	.word	index@(.nv.constant0._Z10initialize3SOA)
        /*003c*/ 	.short	0x0380
        /*003e*/ 	.short	0x0010


	//----- nvinfo : EIATTR_SW_WAR
	.align		4
.L_33:
        /*0040*/ 	.byte	0x04, 0x36
        /*0042*/ 	.short	(.L_35 - .L_34)
.L_34:
        /*0044*/ 	.word	0x00000008
.L_35:


//--------------------- .nv.callgraph             --------------------------
	.section	.nv.callgraph,"",@"SHT_CUDA_CALLGRAPH"
	.align	4
	.sectionentsize	8
	.align		4
        /*0000*/ 	.word	0x00000000
	.align		4
        /*0004*/ 	.word	0xffffffff
	.align		4
        /*0008*/ 	.word	0x00000000
	.align		4
        /*000c*/ 	.word	0xfffffffe
	.align		4
        /*0010*/ 	.word	0x00000000
	.align		4
        /*0014*/ 	.word	0xfffffffd
	.align		4
        /*0018*/ 	.word	0x00000000
	.align		4
        /*001c*/ 	.word	0xfffffffc


//--------------------- .text._Z3add3SOAff        --------------------------
	.section	.text._Z3add3SOAff,"ax",@progbits
	.align	128
        .global         _Z3add3SOAff
        .type           _Z3add3SOAff,@function
        .size           _Z3add3SOAff,(.L_x_2 - _Z3add3SOAff)
        .other          _Z3add3SOAff,@"STO_CUDA_ENTRY STV_DEFAULT"
_Z3add3SOAff:
.text._Z3add3SOAff:
[----:B------:R-:W-:Y:S01]  /*0000*/  LDC R1, c[0x0][0x37c] ;  /* 0x0000df00ff017b82 */ /* 0x000fe20000000800 */
[----:B------:R-:W0:Y:S07]  /*0010*/  S2R R7, SR_TID.X ;  /* 0x0000000000077919 */ /* 0x000e2e0000002100 */
[----:B------:R-:W1:Y:S01]  /*0020*/  LDC.64 R2, c[0x0][0x380] ;  /* 0x0000e000ff027b82 */ /* 0x000e620000000a00 */
[----:B------:R-:W0:Y:S01]  /*0030*/  LDCU UR6, c[0x0][0x360] ;  /* 0x00006c00ff0677ac */ /* 0x000e220008000800 */
[----:B------:R-:W0:Y:S01]  /*0040*/  S2R R0, SR_CTAID.X ;  /* 0x0000000000007919 */ /* 0x000e220000002500 */
[----:B------:R-:W2:Y:S05]  /*0050*/  LDCU.64 UR4, c[0x0][0x358] ;  /* 0x00006b00ff0477ac */ /* 0x000eaa0008000a00 */
[----:B------:R-:W3:Y:S01]  /*0060*/  LDC.64 R4, c[0x0][0x388] ;  /* 0x0000e200ff047b82 */ /* 0x000ee20000000a00 */
[----:B0-----:R-:W-:Y:S01]  /*0070*/  IMAD R7, R0, UR6, R7 ;  /* 0x0000000600077c24 */ /* 0x001fe2000f8e0207 */
[----:B------:R-:W0:Y:S03]  /*0080*/  LDCU.64 UR6, c[0x0][0x390] ;  /* 0x00007200ff0677ac */ /* 0x000e260008000a00 */
[----:B-1----:R-:W-:-:S05]  /*0090*/  IMAD.WIDE R2, R7, 0x4, R2 ;  /* 0x0000000407027825 */ /* 0x002fca00078e0202 */
[----:B--2---:R-:W0:Y:S01]  /*00a0*/  LDG.E R0, desc[UR4][R2.64] ;  /* 0x0000000402007981 */ /* 0x004e22000c1e1900 */
[----:B---3--:R-:W-:-:S04]  /*00b0*/  IMAD.WIDE R4, R7, 0x4, R4 ;  /* 0x0000000407047825 */ /* 0x008fc800078e0204 */
[----:B0-----:R-:W-:-:S05]  /*00c0*/  FADD R9, R0, UR6 ;  /* 0x0000000600097e21 */ /* 0x001fca0008000000 */
[----:B------:R-:W-:Y:S04]  /*00d0*/  STG.E desc[UR4][R2.64], R9 ;  /* 0x0000000902007986 */ /* 0x000fe8000c101904 */
[----:B------:R-:W2:Y:S02]  /*00e0*/  LDG.E R0, desc[UR4][R4.64] ;  /* 0x0000000404007981 */ /* 0x000ea4000c1e1900 */
[----:B--2---:R-:W-:-:S05]  /*00f0*/  FADD R7, R0, UR7 ;  /* 0x0000000700077e21 */ /* 0x004fca0008000000 */
[----:B------:R-:W-:Y:S01]  /*0100*/  STG.E desc[UR4][R4.64], R7 ;  /* 0x0000000704007986 */ /* 0x000fe2000c101904 */
[----:B------:R-:W-:Y:S05]  /*0110*/  EXIT ;  /* 0x000000000000794d */ /* 0x000fea0003800000 */
.L_x_0:
[----:B------:R-:W-:-:S00]  /*0120*/  BRA `(.L_x_0) ;  /* 0xfffffffc00fc7947 */ /* 0x000fc0000383ffff */
[----:B------:R-:W-:-:S00]  /*0130*/  NOP ;  /* 0x0000000000007918 */ /* 0x000fc00000000000 */
        /* <DEDUP_REMOVED lines=12> */
.L_x_2:


//--------------------- .text._Z10initialize3SOA  --------------------------
	.section	.text._Z10initialize3SOA,"ax",@progbits
	.align	128
        .global         _Z10initialize3SOA
        .type           _Z10initialize3SOA,@function
        .size           _Z10initialize3SOA,(.L_x_3 - _Z10initialize3SOA)
        .other          _Z10initialize3SOA,@"STO_CUDA_ENTRY STV_DEFAULT"
_Z10initialize3SOA:
.text._Z10initialize3SOA:
[----:B------:R-:W-:Y:S01]  /*0000*/  LDC R1, c[0x0][0x37c] ;  /* 0x0000df00ff017b82 */ /* 0x000fe20000000800 */
[----:B------:R-:W0:Y:S01]  /*0010*/  S2R R7, SR_TID.X ;  /* 0x0000000000077919 */ /* 0x000e220000002100 */
[----:B------:R-:W0:Y:S06]  /*0020*/  LDCU UR6, c[0x0][0x360] ;  /* 0x00006c00ff0677ac */ /* 0x000e2c0008000800 */
[----:B------:R-:W1:Y:S01]  /*0030*/  LDC.64 R2, c[0x0][0x380] ;  /* 0x0000e000ff027b82 */ /* 0x000e620000000a00 */
[----:B------:R-:W0:Y:S01]  /*0040*/  S2R R0, SR_CTAID.X ;  /* 0x0000000000007919 */ /* 0x000e220000002500 */
[----:B------:R-:W2:Y:S06]  /*0050*/  LDCU.64 UR4, c[0x0][0x358] ;  /* 0x00006b00ff0477ac */ /* 0x000eac0008000a00 */
[----:B------:R-:W3:Y:S01]  /*0060*/  LDC.64 R4, c[0x0][0x388] ;  /* 0x0000e200ff047b82 */ /* 0x000ee20000000a00 */
[----:B0-----:R-:W-:-:S04]  /*0070*/  IMAD R7, R0, UR6, R7 ;  /* 0x0000000600077c24 */ /* 0x001fc8000f8e0207 */
[----:B-1----:R-:W-:Y:S01]  /*0080*/  IMAD.WIDE R2, R7, 0x4, R2 ;  /* 0x0000000407027825 */ /* 0x002fe200078e0202 */
[----:B------:R-:W-:-:S03]  /*0090*/  I2FP.F32.S32 R9, R7 ;  /* 0x0000000700097245 */ /* 0x000fc60000201400 */
[----:B---3--:R-:W-:-:S04]  /*00a0*/  IMAD.WIDE R4, R7, 0x4, R4 ;  /* 0x0000000407047825 */ /* 0x008fc800078e0204 */
[----:B------:R-:W-:Y:S01]  /*00b0*/  FMUL R7, R9, 10 ;  /* 0x4120000009077820 */ /* 0x000fe20000400000 */
[----:B--2---:R-:W-:Y:S04]  /*00c0*/  STG.E desc[UR4][R2.64], R9 ;  /* 0x0000000902007986 */ /* 0x004fe8000c101904 */
[----:B------:R-:W-:Y:S01]  /*00d0*/  STG.E desc[UR4][R4.64], R7 ;  /* 0x0000000704007986 */ /* 0x000fe2000c101904 */
[----:B------:R-:W-:Y:S05]  /*00e0*/  EXIT ;  /* 0x000000000000794d */ /* 0x000fea0003800000 */
.L_x_1:
        /* <DEDUP_REMOVED lines=9> */
.L_x_3:


//--------------------- .nv.shared.reserved.0     --------------------------
	.section	.nv.shared.reserved.0,"aw",@nobits
	.weak		__nv_reservedSMEM_offset_0_alias
	.size		__nv_reservedSMEM_offset_0_alias, 0, 64
	.other		__nv_reservedSMEM_offset_0_alias,@"STO_CUDA_RESERVED_SHARED STV_DEFAULT"
__nv_reservedSMEM_offset_0_alias:
	.zero		0
	.zero		64


//--------------------- .nv.constant0._Z3add3SOAff --------------------------
	.section	.nv.constant0._Z3add3SOAff,"a",@progbits
	.sectionflags	@""
	.align	4
.nv.constant0._Z3add3SOAff:
	.zero		920


//--------------------- .nv.constant0._Z10initialize3SOA --------------------------
	.section	.nv.constant0._Z10initialize3SOA,"a",@progbits
	.sectionflags	@""
	.align	4
.nv.constant0._Z10initialize3SOA:
	.zero		912


//--------------------- SYMBOLS --------------------------

	.type		.nv.reservedSmem.offset0,@object
	.size		.nv.reservedSmem.offset0,0x4
